//
// Generated by NVIDIA NVVM Compiler
//
// Compiler Build ID: CL-36424714
// Cuda compilation tools, release 13.0, V13.0.88
// Based on NVVM 20.0.0
//

.version 9.0
.target sm_100
.address_size 64

	// .globl	_Z9dotStage1PdS_S_i
// _ZZ9dotStage1PdS_S_iE6sdatas has been demoted
// _ZZ9dotStage2PdS_iE6sdatas has been demoted
// _ZZ9dotStage3PdiE6sdatas has been demoted

.visible .entry _Z9dotStage1PdS_S_i(
	.param .u64 .ptr .align 1 _Z9dotStage1PdS_S_i_param_0,
	.param .u64 .ptr .align 1 _Z9dotStage1PdS_S_i_param_1,
	.param .u64 .ptr .align 1 _Z9dotStage1PdS_S_i_param_2,
	.param .u32 _Z9dotStage1PdS_S_i_param_3
)
{
	.reg .pred 	%p<6>;
	.reg .b32 	%r<12>;
	.reg .b64 	%rd<13>;
	.reg .b64 	%fd<29>;
	// demoted variable
	.shared .align 8 .b8 _ZZ9dotStage1PdS_S_iE6sdatas[2048];
	ld.param.u64 	%rd1, [_Z9dotStage1PdS_S_i_param_0];
	ld.param.u64 	%rd2, [_Z9dotStage1PdS_S_i_param_1];
	ld.param.u64 	%rd3, [_Z9dotStage1PdS_S_i_param_2];
	ld.param.u32 	%r5, [_Z9dotStage1PdS_S_i_param_3];
	mov.u32 	%r6, %ntid.x;
	mov.u32 	%r7, %ctaid.x;
	mov.u32 	%r8, %ctaid.y;
	mov.u32 	%r9, %nctaid.x;
	mad.lo.s32 	%r1, %r8, %r9, %r7;
	mov.u32 	%r2, %tid.x;
	mad.lo.s32 	%r3, %r1, %r6, %r2;
	setp.ge.s32 	%p1, %r3, %r5;
	shl.b32 	%r10, %r2, 3;
	mov.u32 	%r11, _ZZ9dotStage1PdS_S_iE6sdatas;
	add.s32 	%r4, %r11, %r10;
	@%p1 bra 	$L__BB0_2;
	cvta.to.global.u64 	%rd5, %rd1;
	cvta.to.global.u64 	%rd6, %rd2;
	mul.wide.s32 	%rd7, %r3, 8;
	add.s64 	%rd8, %rd5, %rd7;
	ld.global.f64 	%fd1, [%rd8];
	add.s64 	%rd9, %rd6, %rd7;
	ld.global.f64 	%fd2, [%rd9];
	mul.f64 	%fd3, %fd1, %fd2;
	st.shared.f64 	[%r4], %fd3;
	bra.uni 	$L__BB0_3;
$L__BB0_2:
	mov.b64 	%rd4, 0;
	st.shared.u64 	[%r4], %rd4;
$L__BB0_3:
	bar.sync 	0;
	setp.gt.u32 	%p2, %r2, 127;
	@%p2 bra 	$L__BB0_5;
	ld.shared.f64 	%fd4, [%r4+1024];
	ld.shared.f64 	%fd5, [%r4];
	add.f64 	%fd6, %fd4, %fd5;
	st.shared.f64 	[%r4], %fd6;
$L__BB0_5:
	bar.sync 	0;
	setp.gt.u32 	%p3, %r2, 63;
	@%p3 bra 	$L__BB0_7;
	ld.shared.f64 	%fd7, [%r4+512];
	ld.shared.f64 	%fd8, [%r4];
	add.f64 	%fd9, %fd7, %fd8;
	st.shared.f64 	[%r4], %fd9;
$L__BB0_7:
	bar.sync 	0;
	setp.gt.u32 	%p4, %r2, 31;
	@%p4 bra 	$L__BB0_9;
	ld.volatile.shared.f64 	%fd10, [%r4+256];
	ld.volatile.shared.f64 	%fd11, [%r4];
	add.f64 	%fd12, %fd10, %fd11;
	st.volatile.shared.f64 	[%r4], %fd12;
	ld.volatile.shared.f64 	%fd13, [%r4+128];
	ld.volatile.shared.f64 	%fd14, [%r4];
	add.f64 	%fd15, %fd13, %fd14;
	st.volatile.shared.f64 	[%r4], %fd15;
	ld.volatile.shared.f64 	%fd16, [%r4+64];
	ld.volatile.shared.f64 	%fd17, [%r4];
	add.f64 	%fd18, %fd16, %fd17;
	st.volatile.shared.f64 	[%r4], %fd18;
	ld.volatile.shared.f64 	%fd19, [%r4+32];
	ld.volatile.shared.f64 	%fd20, [%r4];
	add.f64 	%fd21, %fd19, %fd20;
	st.volatile.shared.f64 	[%r4], %fd21;
	ld.volatile.shared.f64 	%fd22, [%r4+16];
	ld.volatile.shared.f64 	%fd23, [%r4];
	add.f64 	%fd24, %fd22, %fd23;
	st.volatile.shared.f64 	[%r4], %fd24;
	ld.volatile.shared.f64 	%fd25, [%r4+8];
	ld.volatile.shared.f64 	%fd26, [%r4];
	add.f64 	%fd27, %fd25, %fd26;
	st.volatile.shared.f64 	[%r4], %fd27;
$L__BB0_9:
	bar.sync 	0;
	setp.ne.s32 	%p5, %r2, 0;
	@%p5 bra 	$L__BB0_11;
	ld.shared.f64 	%fd28, [_ZZ9dotStage1PdS_S_iE6sdatas];
	cvta.to.global.u64 	%rd10, %rd3;
	mul.wide.s32 	%rd11, %r1, 8;
	add.s64 	%rd12, %rd10, %rd11;
	st.global.f64 	[%rd12], %fd28;
$L__BB0_11:
	ret;

}
	// .globl	_Z9dotStage2PdS_i
.visible .entry _Z9dotStage2PdS_i(
	.param .u64 .ptr .align 1 _Z9dotStage2PdS_i_param_0,
	.param .u64 .ptr .align 1 _Z9dotStage2PdS_i_param_1,
	.param .u32 _Z9dotStage2PdS_i_param_2
)
{
	.reg .pred 	%p<6>;
	.reg .b32 	%r<12>;
	.reg .b64 	%rd<10>;
	.reg .b64 	%fd<27>;
	// demoted variable
	.shared .align 8 .b8 _ZZ9dotStage2PdS_iE6sdatas[2048];
	ld.param.u64 	%rd1, [_Z9dotStage2PdS_i_param_0];
	ld.param.u64 	%rd2, [_Z9dotStage2PdS_i_param_1];
	ld.param.u32 	%r5, [_Z9dotStage2PdS_i_param_2];
	mov.u32 	%r6, %ntid.x;
	mov.u32 	%r7, %ctaid.x;
	mov.u32 	%r8, %ctaid.y;
	mov.u32 	%r9, %nctaid.x;
	mad.lo.s32 	%r1, %r8, %r9, %r7;
	mov.u32 	%r2, %tid.x;
	mad.lo.s32 	%r3, %r1, %r6, %r2;
	setp.ge.s32 	%p1, %r3, %r5;
	shl.b32 	%r10, %r2, 3;
	mov.u32 	%r11, _ZZ9dotStage2PdS_iE6sdatas;
	add.s32 	%r4, %r11, %r10;
	@%p1 bra 	$L__BB1_2;
	cvta.to.global.u64 	%rd4, %rd1;
	mul.wide.s32 	%rd5, %r3, 8;
	add.s64 	%rd6, %rd4, %rd5;
	ld.global.f64 	%fd1, [%rd6];
	st.shared.f64 	[%r4], %fd1;
	bra.uni 	$L__BB1_3;
$L__BB1_2:
	mov.b64 	%rd3, 0;
	st.shared.u64 	[%r4], %rd3;
$L__BB1_3:
	bar.sync 	0;
	setp.gt.u32 	%p2, %r2, 127;
	@%p2 bra 	$L__BB1_5;
	ld.shared.f64 	%fd2, [%r4+1024];
	ld.shared.f64 	%fd3, [%r4];
	add.f64 	%fd4, %fd2, %fd3;
	st.shared.f64 	[%r4], %fd4;
$L__BB1_5:
	bar.sync 	0;
	setp.gt.u32 	%p3, %r2, 63;
	@%p3 bra 	$L__BB1_7;
	ld.shared.f64 	%fd5, [%r4+512];
	ld.shared.f64 	%fd6, [%r4];
	add.f64 	%fd7, %fd5, %fd6;
	st.shared.f64 	[%r4], %fd7;
$L__BB1_7:
	bar.sync 	0;
	setp.gt.u32 	%p4, %r2, 31;
	@%p4 bra 	$L__BB1_9;
	ld.volatile.shared.f64 	%fd8, [%r4+256];
	ld.volatile.shared.f64 	%fd9, [%r4];
	add.f64 	%fd10, %fd8, %fd9;
	st.volatile.shared.f64 	[%r4], %fd10;
	ld.volatile.shared.f64 	%fd11, [%r4+128];
	ld.volatile.shared.f64 	%fd12, [%r4];
	add.f64 	%fd13, %fd11, %fd12;
	st.volatile.shared.f64 	[%r4], %fd13;
	ld.volatile.shared.f64 	%fd14, [%r4+64];
	ld.volatile.shared.f64 	%fd15, [%r4];
	add.f64 	%fd16, %fd14, %fd15;
	st.volatile.shared.f64 	[%r4], %fd16;
	ld.volatile.shared.f64 	%fd17, [%r4+32];
	ld.volatile.shared.f64 	%fd18, [%r4];
	add.f64 	%fd19, %fd17, %fd18;
	st.volatile.shared.f64 	[%r4], %fd19;
	ld.volatile.shared.f64 	%fd20, [%r4+16];
	ld.volatile.shared.f64 	%fd21, [%r4];
	add.f64 	%fd22, %fd20, %fd21;
	st.volatile.shared.f64 	[%r4], %fd22;
	ld.volatile.shared.f64 	%fd23, [%r4+8];
	ld.volatile.shared.f64 	%fd24, [%r4];
	add.f64 	%fd25, %fd23, %fd24;
	st.volatile.shared.f64 	[%r4], %fd25;
$L__BB1_9:
	bar.sync 	0;
	setp.ne.s32 	%p5, %r2, 0;
	@%p5 bra 	$L__BB1_11;
	ld.shared.f64 	%fd26, [_ZZ9dotStage2PdS_iE6sdatas];
	cvta.to.global.u64 	%rd7, %rd2;
	mul.wide.s32 	%rd8, %r1, 8;
	add.s64 	%rd9, %rd7, %rd8;
	st.global.f64 	[%rd9], %fd26;
$L__BB1_11:
	ret;

}
	// .globl	_Z9dotStage3Pdi
.visible .entry _Z9dotStage3Pdi(
	.param .u64 .ptr .align 1 _Z9dotStage3Pdi_param_0,
	.param .u32 _Z9dotStage3Pdi_param_1
)
{
	.reg .pred 	%p<6>;
	.reg .b32 	%r<6>;
	.reg .b64 	%rd<6>;
	.reg .b64 	%fd<27>;
	// demoted variable
	.shared .align 8 .b8 _ZZ9dotStage3PdiE6sdatas[2048];
	ld.param.u64 	%rd2, [_Z9dotStage3Pdi_param_0];
	ld.param.u32 	%r3, [_Z9dotStage3Pdi_param_1];
	cvta.to.global.u64 	%rd1, %rd2;
	mov.u32 	%r1, %tid.x;
	setp.ge.s32 	%p1, %r1, %r3;
	shl.b32 	%r4, %r1, 3;
	mov.u32 	%r5, _ZZ9dotStage3PdiE6sdatas;
	add.s32 	%r2, %r5, %r4;
	@%p1 bra 	$L__BB2_2;
	mul.wide.u32 	%rd4, %r1, 8;
	add.s64 	%rd5, %rd1, %rd4;
	ld.global.f64 	%fd1, [%rd5];
	st.shared.f64 	[%r2], %fd1;
	bra.uni 	$L__BB2_3;
$L__BB2_2:
	mov.b64 	%rd3, 0;
	st.shared.u64 	[%r2], %rd3;
$L__BB2_3:
	bar.sync 	0;
	setp.gt.u32 	%p2, %r1, 127;
	@%p2 bra 	$L__BB2_5;
	ld.shared.f64 	%fd2, [%r2+1024];
	ld.shared.f64 	%fd3, [%r2];
	add.f64 	%fd4, %fd2, %fd3;
	st.shared.f64 	[%r2], %fd4;
$L__BB2_5:
	bar.sync 	0;
	setp.gt.u32 	%p3, %r1, 63;
	@%p3 bra 	$L__BB2_7;
	ld.shared.f64 	%fd5, [%r2+512];
	ld.shared.f64 	%fd6, [%r2];
	add.f64 	%fd7, %fd5, %fd6;
	st.shared.f64 	[%r2], %fd7;
$L__BB2_7:
	bar.sync 	0;
	setp.gt.u32 	%p4, %r1, 31;
	@%p4 bra 	$L__BB2_9;
	ld.volatile.shared.f64 	%fd8, [%r2+256];
	ld.volatile.shared.f64 	%fd9, [%r2];
	add.f64 	%fd10, %fd8, %fd9;
	st.volatile.shared.f64 	[%r2], %fd10;
	ld.volatile.shared.f64 	%fd11, [%r2+128];
	ld.volatile.shared.f64 	%fd12, [%r2];
	add.f64 	%fd13, %fd11, %fd12;
	st.volatile.shared.f64 	[%r2], %fd13;
	ld.volatile.shared.f64 	%fd14, [%r2+64];
	ld.volatile.shared.f64 	%fd15, [%r2];
	add.f64 	%fd16, %fd14, %fd15;
	st.volatile.shared.f64 	[%r2], %fd16;
	ld.volatile.shared.f64 	%fd17, [%r2+32];
	ld.volatile.shared.f64 	%fd18, [%r2];
	add.f64 	%fd19, %fd17, %fd18;
	st.volatile.shared.f64 	[%r2], %fd19;
	ld.volatile.shared.f64 	%fd20, [%r2+16];
	ld.volatile.shared.f64 	%fd21, [%r2];
	add.f64 	%fd22, %fd20, %fd21;
	st.volatile.shared.f64 	[%r2], %fd22;
	ld.volatile.shared.f64 	%fd23, [%r2+8];
	ld.volatile.shared.f64 	%fd24, [%r2];
	add.f64 	%fd25, %fd23, %fd24;
	st.volatile.shared.f64 	[%r2], %fd25;
$L__BB2_9:
	bar.sync 	0;
	setp.ne.s32 	%p5, %r1, 0;
	@%p5 bra 	$L__BB2_11;
	ld.shared.f64 	%fd26, [_ZZ9dotStage3PdiE6sdatas];
	st.global.f64 	[%rd1], %fd26;
$L__BB2_11:
	ret;

}


// ===== COMPILED SASS (sm_100) =====

	.target	sm_100

	.elftype	@"ET_EXEC"


//--------------------- .note.nv.tkinfo           --------------------------
	.section	.note.nv.tkinfo,"",@"SHT_NOTE"
	.sectionflags	@"SHF_NOTE_NV_TKINFO"
	.tkinfo
        /*0018*/ 	.word	0x00000002
        /*0030*/ 	.string	""
        /*0030*/ 	.string	"ptxas"
        /*0030*/ 	.string	"Cuda compilation tools, release 13.0, V13.0.88"
        /*0030*/ 	.string	"Build cuda_13.0.r13.0/compiler.36424714_0"
        /*0030*/ 	.string	"-arch sm_100 -m 64 "



//--------------------- .note.nv.cuinfo           --------------------------
	.section	.note.nv.cuinfo,"",@"SHT_NOTE"
	.sectionflags	@"SHF_NOTE_NV_CUINFO"
        /*0018*/ 	.short	0x0002
        /*001a*/ 	.short	0x0064
        /*001c*/ 	.short	0x0082
	.zero		2


//--------------------- .nv.info                  --------------------------
	.section	.nv.info,"",@"SHT_CUDA_INFO"
	.align	4


	//----- nvinfo : EIATTR_REGCOUNT
	.align		4
        /*0000*/ 	.byte	0x04, 0x2f
        /*0002*/ 	.short	(.L_1 - .L_0)
	.align		4
.L_0:
        /*0004*/ 	.word	index@(_Z9dotStage1PdS_S_i)
        /*0008*/ 	.word	0x00000010


	//----- nvinfo : EIATTR_FRAME_SIZE
	.align		4
.L_1:
        /*000c*/ 	.byte	0x04, 0x11
        /*000e*/ 	.short	(.L_3 - .L_2)
	.align		4
.L_2:
        /*0010*/ 	.word	index@(_Z9dotStage1PdS_S_i)
        /*0014*/ 	.word	0x00000000


	//----- nvinfo : EIATTR_REGCOUNT
	.align		4
.L_3:
        /*0018*/ 	.byte	0x04, 0x2f
        /*001a*/ 	.short	(.L_5 - .L_4)
	.align		4
.L_4:
        /*001c*/ 	.word	index@(_Z9dotStage2PdS_i)
        /*0020*/ 	.word	0x00000010


	//----- nvinfo : EIATTR_FRAME_SIZE
	.align		4
.L_5:
        /*0024*/ 	.byte	0x04, 0x11
        /*0026*/ 	.short	(.L_7 - .L_6)
	.align		4
.L_6:
        /*0028*/ 	.word	index@(_Z9dotStage2PdS_i)
        /*002c*/ 	.word	0x00000000


	//----- nvinfo : EIATTR_REGCOUNT
	.align		4
.L_7:
        /*0030*/ 	.byte	0x04, 0x2f
        /*0032*/ 	.short	(.L_9 - .L_8)
	.align		4
.L_8:
        /*0034*/ 	.word	index@(_Z9dotStage3Pdi)
        /*0038*/ 	.word	0x0000000e


	//----- nvinfo : EIATTR_FRAME_SIZE
	.align		4
.L_9:
        /*003c*/ 	.byte	0x04, 0x11
        /*003e*/ 	.short	(.L_11 - .L_10)
	.align		4
.L_10:
        /*0040*/ 	.word	index@(_Z9dotStage3Pdi)
        /*0044*/ 	.word	0x00000000


	//----- nvinfo : EIATTR_MIN_STACK_SIZE
	.align		4
.L_11:
        /*0048*/ 	.byte	0x04, 0x12
        /*004a*/ 	.short	(.L_13 - .L_12)
	.align		4
.L_12:
        /*004c*/ 	.word	index@(_Z9dotStage3Pdi)
        /*0050*/ 	.word	0x00000000


	//----- nvinfo : EIATTR_MIN_STACK_SIZE
	.align		4
.L_13:
        /*0054*/ 	.byte	0x04, 0x12
        /*0056*/ 	.short	(.L_15 - .L_14)
	.align		4
.L_14:
        /*0058*/ 	.word	index@(_Z9dotStage2PdS_i)
        /*005c*/ 	.word	0x00000000


	//----- nvinfo : EIATTR_MIN_STACK_SIZE
	.align		4
.L_15:
        /*0060*/ 	.byte	0x04, 0x12
        /*0062*/ 	.short	(.L_17 - .L_16)
	.align		4
.L_16:
        /*0064*/ 	.word	index@(_Z9dotStage1PdS_S_i)
        /*0068*/ 	.word	0x00000000
.L_17:


//--------------------- .nv.compat                --------------------------
	.section	.nv.compat,"",@"SHT_CUDA_COMPAT_INFO"
	.align	4
        /*0000*/ 	.byte	0x02, 0x09, 0x00, 0x00, 0x02, 0x02, 0x01, 0x00, 0x02, 0x05, 0x05, 0x00, 0x03, 0x07, 0x01, 0x01
        /*0010*/ 	.byte	0x02, 0x03, 0x00, 0x00, 0x02, 0x06, 0x01, 0x00, 0x04, 0x0b, 0x08, 0x00, 0x01, 0x00, 0x00, 0x00
        /*0020*/ 	.byte	0x00, 0x00, 0x00, 0x00


//--------------------- .nv.info._Z9dotStage3Pdi  --------------------------
	.section	.nv.info._Z9dotStage3Pdi,"",@"SHT_CUDA_INFO"
	.sectionflags	@""
	.align	4


	//----- nvinfo : EIATTR_CUDA_API_VERSION
	.align		4
        /*0000*/ 	.byte	0x04, 0x37
        /*0002*/ 	.short	(.L_19 - .L_18)
.L_18:
        /*0004*/ 	.word	0x00000082


	//----- nvinfo : EIATTR_KPARAM_INFO
	.align		4
.L_19:
        /*0008*/ 	.byte	0x04, 0x17
        /*000a*/ 	.short	(.L_21 - .L_20)
.L_20:
        /*000c*/ 	.word	0x00000000
        /*0010*/ 	.short	0x0001
        /*0012*/ 	.short	0x0008
        /*0014*/ 	.byte	0x00, 0xf0, 0x11, 0x00


	//----- nvinfo : EIATTR_KPARAM_INFO
	.align		4
.L_21:
        /*0018*/ 	.byte	0x04, 0x17
        /*001a*/ 	.short	(.L_23 - .L_22)
.L_22:
        /*001c*/ 	.word	0x00000000
        /*0020*/ 	.short	0x0000
        /*0022*/ 	.short	0x0000
        /*0024*/ 	.byte	0x00, 0xf5, 0x21, 0x00


	//----- nvinfo : EIATTR_SPARSE_MMA_MASK
	.align		4
.L_23:
        /*0028*/ 	.byte	0x03, 0x50
        /*002a*/ 	.short	0x0000


	//----- nvinfo : EIATTR_MAXREG_COUNT
	.align		4
        /*002c*/ 	.byte	0x03, 0x1b
        /*002e*/ 	.short	0x00ff


	//----- nvinfo : EIATTR_NUM_BARRIERS
	.align		4
        /*0030*/ 	.byte	0x02, 0x4c
        /*0032*/ 	.byte	0x01
	.zero		1


	//----- nvinfo : EIATTR_MERCURY_ISA_VERSION
	.align		4
        /*0034*/ 	.byte	0x03, 0x5f
        /*0036*/ 	.short	0x0101


	//----- nvinfo : EIATTR_VRC_CTA_INIT_COUNT
	.align		4
        /*0038*/ 	.byte	0x02, 0x4a
	.zero		1
	.zero		1


	//----- nvinfo : EIATTR_EXIT_INSTR_OFFSETS
	.align		4
        /*003c*/ 	.byte	0x04, 0x1c
        /*003e*/ 	.short	(.L_25 - .L_24)


	//   ....[0]....
.L_24:
        /*0040*/ 	.word	0x00000390


	//   ....[1]....
        /*0044*/ 	.word	0x000003d0


	//----- nvinfo : EIATTR_CRS_STACK_SIZE
	.align		4
.L_25:
        /*0048*/ 	.byte	0x04, 0x1e
        /*004a*/ 	.short	(.L_27 - .L_26)
.L_26:
        /*004c*/ 	.word	0x00000000


	//----- nvinfo : EIATTR_CBANK_PARAM_SIZE
	.align		4
.L_27:
        /*0050*/ 	.byte	0x03, 0x19
        /*0052*/ 	.short	0x000c


	//----- nvinfo : EIATTR_PARAM_CBANK
	.align		4
        /*0054*/ 	.byte	0x04, 0x0a
        /*0056*/ 	.short	(.L_29 - .L_28)
	.align		4
.L_28:
        /*0058*/ 	.word	index@(.nv.constant0._Z9dotStage3Pdi)
        /*005c*/ 	.short	0x0380
        /*005e*/ 	.short	0x000c


	//----- nvinfo : EIATTR_SW_WAR
	.align		4
.L_29:
        /*0060*/ 	.byte	0x04, 0x36
        /*0062*/ 	.short	(.L_31 - .L_30)
.L_30:
        /*0064*/ 	.word	0x00000008
.L_31:


//--------------------- .nv.info._Z9dotStage2PdS_i --------------------------
	.section	.nv.info._Z9dotStage2PdS_i,"",@"SHT_CUDA_INFO"
	.sectionflags	@""
	.align	4


	//----- nvinfo : EIATTR_CUDA_API_VERSION
	.align		4
        /*0000*/ 	.byte	0x04, 0x37
        /*0002*/ 	.short	(.L_33 - .L_32)
.L_32:
        /*0004*/ 	.word	0x00000082


	//----- nvinfo : EIATTR_KPARAM_INFO
	.align		4
.L_33:
        /*0008*/ 	.byte	0x04, 0x17
        /*000a*/ 	.short	(.L_35 - .L_34)
.L_34:
        /*000c*/ 	.word	0x00000000
        /*0010*/ 	.short	0x0002
        /*0012*/ 	.short	0x0010
        /*0014*/ 	.byte	0x00, 0xf0, 0x11, 0x00


	//----- nvinfo : EIATTR_KPARAM_INFO
	.align		4
.L_35:
        /*0018*/ 	.byte	0x04, 0x17
        /*001a*/ 	.short	(.L_37 - .L_36)
.L_36:
        /*001c*/ 	.word	0x00000000
        /*0020*/ 	.short	0x0001
        /*0022*/ 	.short	0x0008
        /*0024*/ 	.byte	0x00, 0xf5, 0x21, 0x00


	//----- nvinfo : EIATTR_KPARAM_INFO
	.align		4
.L_37:
        /*0028*/ 	.byte	0x04, 0x17
        /*002a*/ 	.short	(.L_39 - .L_38)
.L_38:
        /*002c*/ 	.word	0x00000000
        /*0030*/ 	.short	0x0000
        /*0032*/ 	.short	0x0000
        /*0034*/ 	.byte	0x00, 0xf5, 0x21, 0x00


	//----- nvinfo : EIATTR_SPARSE_MMA_MASK
	.align		4
.L_39:
        /*0038*/ 	.byte	0x03, 0x50
        /*003a*/ 	.short	0x0000


	//----- nvinfo : EIATTR_MAXREG_COUNT
	.align		4
        /*003c*/ 	.byte	0x03, 0x1b
        /*003e*/ 	.short	0x00ff


	//----- nvinfo : EIATTR_NUM_BARRIERS
	.align		4
        /*0040*/ 	.byte	0x02, 0x4c
        /*0042*/ 	.byte	0x01
	.zero		1


	//----- nvinfo : EIATTR_MERCURY_ISA_VERSION
	.align		4
        /*0044*/ 	.byte	0x03, 0x5f
        /*0046*/ 	.short	0x0101


	//----- nvinfo : EIATTR_VRC_CTA_INIT_COUNT
	.align		4
        /*0048*/ 	.byte	0x02, 0x4a
	.zero		1
	.zero		1


	//----- nvinfo : EIATTR_EXIT_INSTR_OFFSETS
	.align		4
        /*004c*/ 	.byte	0x04, 0x1c
        /*004e*/ 	.short	(.L_41 - .L_40)


	//   ....[0]....
.L_40:
        /*0050*/ 	.word	0x000003f0


	//   ....[1]....
        /*0054*/ 	.word	0x00000440


	//----- nvinfo : EIATTR_CRS_STACK_SIZE
	.align		4
.L_41:
        /*0058*/ 	.byte	0x04, 0x1e
        /*005a*/ 	.short	(.L_43 - .L_42)
.L_42:
        /*005c*/ 	.word	0x00000000


	//----- nvinfo : EIATTR_CBANK_PARAM_SIZE
	.align		4
.L_43:
        /*0060*/ 	.byte	0x03, 0x19
        /*0062*/ 	.short	0x0014


	//----- nvinfo : EIATTR_PARAM_CBANK
	.align		4
        /*0064*/ 	.byte	0x04, 0x0a
        /*0066*/ 	.short	(.L_45 - .L_44)
	.align		4
.L_44:
        /*0068*/ 	.word	index@(.nv.constant0._Z9dotStage2PdS_i)
        /*006c*/ 	.short	0x0380
        /*006e*/ 	.short	0x0014


	//----- nvinfo : EIATTR_SW_WAR
	.align		4
.L_45:
        /*0070*/ 	.byte	0x04, 0x36
        /*0072*/ 	.short	(.L_47 - .L_46)
.L_46:
        /*0074*/ 	.word	0x00000008
.L_47:


//--------------------- .nv.info._Z9dotStage1PdS_S_i --------------------------
	.section	.nv.info._Z9dotStage1PdS_S_i,"",@"SHT_CUDA_INFO"
	.sectionflags	@""
	.align	4


	//----- nvinfo : EIATTR_CUDA_API_VERSION
	.align		4
        /*0000*/ 	.byte	0x04, 0x37
        /*0002*/ 	.short	(.L_49 - .L_48)
.L_48:
        /*0004*/ 	.word	0x00000082


	//----- nvinfo : EIATTR_KPARAM_INFO
	.align		4
.L_49:
        /*0008*/ 	.byte	0x04, 0x17
        /*000a*/ 	.short	(.L_51 - .L_50)
.L_50:
        /*000c*/ 	.word	0x00000000
        /*0010*/ 	.short	0x0003
        /*0012*/ 	.short	0x0018
        /*0014*/ 	.byte	0x00, 0xf0, 0x11, 0x00


	//----- nvinfo : EIATTR_KPARAM_INFO
	.align		4
.L_51:
        /*0018*/ 	.byte	0x04, 0x17
        /*001a*/ 	.short	(.L_53 - .L_52)
.L_52:
        /*001c*/ 	.word	0x00000000
        /*0020*/ 	.short	0x0002
        /*0022*/ 	.short	0x0010
        /*0024*/ 	.byte	0x00, 0xf5, 0x21, 0x00


	//----- nvinfo : EIATTR_KPARAM_INFO
	.align		4
.L_53:
        /*0028*/ 	.byte	0x04, 0x17
        /*002a*/ 	.short	(.L_55 - .L_54)
.L_54:
        /*002c*/ 	.word	0x00000000
        /*0030*/ 	.short	0x0001
        /*0032*/ 	.short	0x0008
        /*0034*/ 	.byte	0x00, 0xf5, 0x21, 0x00


	//----- nvinfo : EIATTR_KPARAM_INFO
	.align		4
.L_55:
        /*0038*/ 	.byte	0x04, 0x17
        /*003a*/ 	.short	(.L_57 - .L_56)
.L_56:
        /*003c*/ 	.word	0x00000000
        /*0040*/ 	.short	0x0000
        /*0042*/ 	.short	0x0000
        /*0044*/ 	.byte	0x00, 0xf5, 0x21, 0x00


	//----- nvinfo : EIATTR_SPARSE_MMA_MASK
	.align		4
.L_57:
        /*0048*/ 	.byte	0x03, 0x50
        /*004a*/ 	.short	0x0000


	//----- nvinfo : EIATTR_MAXREG_COUNT
	.align		4
        /*004c*/ 	.byte	0x03, 0x1b
        /*004e*/ 	.short	0x00ff


	//----- nvinfo : EIATTR_NUM_BARRIERS
	.align		4
        /*0050*/ 	.byte	0x02, 0x4c
        /*0052*/ 	.byte	0x01
	.zero		1


	//----- nvinfo : EIATTR_MERCURY_ISA_VERSION
	.align		4
        /*0054*/ 	.byte	0x03, 0x5f
        /*0056*/ 	.short	0x0101


	//----- nvinfo : EIATTR_VRC_CTA_INIT_COUNT
	.align		4
        /*0058*/ 	.byte	0x02, 0x4a
	.zero		1
	.zero		1


	//----- nvinfo : EIATTR_EXIT_INSTR_OFFSETS
	.align		4
        /*005c*/ 	.byte	0x04, 0x1c
        /*005e*/ 	.short	(.L_59 - .L_58)


	//   ....[0]....
.L_58:
        /*0060*/ 	.word	0x00000430


	//   ....[1]....
        /*0064*/ 	.word	0x00000480


	//----- nvinfo : EIATTR_CRS_STACK_SIZE
	.align		4
.L_59:
        /*0068*/ 	.byte	0x04, 0x1e
        /*006a*/ 	.short	(.L_61 - .L_60)
.L_60:
        /*006c*/ 	.word	0x00000000


	//----- nvinfo : EIATTR_CBANK_PARAM_SIZE
	.align		4
.L_61:
        /*0070*/ 	.byte	0x03, 0x19
        /*0072*/ 	.short	0x001c


	//----- nvinfo : EIATTR_PARAM_CBANK
	.align		4
        /*0074*/ 	.byte	0x04, 0x0a
        /*0076*/ 	.short	(.L_63 - .L_62)
	.align		4
.L_62:
        /*0078*/ 	.word	index@(.nv.constant0._Z9dotStage1PdS_S_i)
        /*007c*/ 	.short	0x0380
        /*007e*/ 	.short	0x001c


	//----- nvinfo : EIATTR_SW_WAR
	.align		4
.L_63:
        /*0080*/ 	.byte	0x04, 0x36
        /*0082*/ 	.short	(.L_65 - .L_64)
.L_64:
        /*0084*/ 	.word	0x00000008
.L_65:


//--------------------- .nv.callgraph             --------------------------
	.section	.nv.callgraph,"",@"SHT_CUDA_CALLGRAPH"
	.align	4
	.sectionentsize	8
	.align		4
        /*0000*/ 	.word	0x00000000
	.align		4
        /*0004*/ 	.word	0xffffffff
	.align		4
        /*0008*/ 	.word	0x00000000
	.align		4
        /*000c*/ 	.word	0xfffffffe
	.align		4
        /*0010*/ 	.word	0x00000000
	.align		4
        /*0014*/ 	.word	0xfffffffd
	.align		4
        /*0018*/ 	.word	0x00000000
	.align		4
        /*001c*/ 	.word	0xfffffffc


//--------------------- .text._Z9dotStage3Pdi     --------------------------
	.section	.text._Z9dotStage3Pdi,"ax",@progbits
	.align	128
        .global         _Z9dotStage3Pdi
        .type           _Z9dotStage3Pdi,@function
        .size           _Z9dotStage3Pdi,(.L_x_9 - _Z9dotStage3Pdi)
        .other          _Z9dotStage3Pdi,@"STO_CUDA_ENTRY STV_DEFAULT"
_Z9dotStage3Pdi:
.text._Z9dotStage3Pdi:
[----:B------:R-:W-:Y:S01]  /*0000*/  LDC R1, c[0x0][0x37c] ;  /* 0x0000df00ff017b82 */ /* 0x000fe20000000800 */
[----:B------:R-:W0:Y:S01]  /*0010*/  S2R R11, SR_TID.X ;  /* 0x00000000000b7919 */ /* 0x000e220000002100 */
[----:B------:R-:W0:Y:S01]  /*0020*/  LDCU UR4, c[0x0][0x388] ;  /* 0x00007100ff0477ac */ /* 0x000e220008000800 */
[----:B------:R-:W1:Y:S01]  /*0030*/  LDCU.64 UR6, c[0x0][0x358] ;  /* 0x00006b00ff0677ac */ /* 0x000e620008000a00 */
[----:B0-----:R-:W-:-:S13]  /*0040*/  ISETP.GE.AND P0, PT, R11, UR4, PT ;  /* 0x000000040b007c0c */ /* 0x001fda000bf06270 */
[----:B------:R-:W0:Y:S02]  /*0050*/  @!P0 LDC.64 R2, c[0x0][0x380] ;  /* 0x0000e000ff028b82 */ /* 0x000e240000000a00 */
[----:B0-----:R-:W-:-:S06]  /*0060*/  @!P0 IMAD.WIDE.U32 R2, R11, 0x8, R2 ;  /* 0x000000080b028825 */ /* 0x001fcc00078e0002 */
[----:B-1----:R-:W2:Y:S01]  /*0070*/  @!P0 LDG.E.64 R2, desc[UR6][R2.64] ;  /* 0x0000000602028981 */ /* 0x002ea2000c1e1b00 */
[----:B------:R-:W0:Y:S01]  /*0080*/  S2UR UR5, SR_CgaCtaId ;  /* 0x00000000000579c3 */ /* 0x000e220000008800 */
[----:B------:R-:W-:Y:S01]  /*0090*/  UMOV UR4, 0x400 ;  /* 0x0000040000047882 */ /* 0x000fe20000000000 */
[C---:B------:R-:W-:Y:S01]  /*00a0*/  ISETP.GT.U32.AND P1, PT, R11.reuse, 0x7f, PT ;  /* 0x0000007f0b00780c */ /* 0x040fe20003f24070 */
[----:B------:R-:W-:Y:S01]  /*00b0*/  BSSY.RECONVERGENT B0, `(.L_x_0) ;  /* 0x000002c000007945 */ /* 0x000fe20003800200 */
[----:B------:R-:W-:Y:S01]  /*00c0*/  ISETP.NE.AND P2, PT, R11, RZ, PT ;  /* 0x000000ff0b00720c */ /* 0x000fe20003f45270 */
[----:B0-----:R-:W-:-:S06]  /*00d0*/  ULEA UR4, UR5, UR4, 0x18 ;  /* 0x0000000405047291 */ /* 0x001fcc000f8ec0ff */
[----:B------:R-:W-:-:S05]  /*00e0*/  LEA R0, R11, UR4, 0x3 ;  /* 0x000000040b007c11 */ /* 0x000fca000f8e18ff */
[----:B--2---:R-:W-:Y:S04]  /*00f0*/  @!P0 STS.64 [R0], R2 ;  /* 0x0000000200008388 */ /* 0x004fe80000000a00 */
[----:B------:R-:W-:Y:S01]  /*0100*/  @P0 STS.64 [R0], RZ ;  /* 0x000000ff00000388 */ /* 0x000fe20000000a00 */
[----:B------:R-:W-:Y:S01]  /*0110*/  BAR.SYNC.DEFER_BLOCKING 0x0 ;  /* 0x0000000000007b1d */ /* 0x000fe20000010000 */
[----:B------:R-:W-:-:S05]  /*0120*/  ISETP.GT.U32.AND P0, PT, R11, 0x3f, PT ;  /* 0x0000003f0b00780c */ /* 0x000fca0003f04070 */
[----:B------:R-:W-:Y:S04]  /*0130*/  @!P1 LDS.64 R4, [R0+0x400] ;  /* 0x0004000000049984 */ /* 0x000fe80000000a00 */
[----:B------:R-:W0:Y:S02]  /*0140*/  @!P1 LDS.64 R6, [R0] ;  /* 0x0000000000069984 */ /* 0x000e240000000a00 */
[----:B0-----:R-:W-:-:S07]  /*0150*/  @!P1 DADD R4, R4, R6 ;  /* 0x0000000004049229 */ /* 0x001fce0000000006 */
[----:B------:R-:W-:Y:S01]  /*0160*/  @!P1 STS.64 [R0], R4 ;  /* 0x0000000400009388 */ /* 0x000fe20000000a00 */
[----:B------:R-:W-:Y:S01]  /*0170*/  BAR.SYNC.DEFER_BLOCKING 0x0 ;  /* 0x0000000000007b1d */ /* 0x000fe20000010000 */
[----:B------:R-:W-:-:S05]  /*0180*/  ISETP.GT.U32.AND P1, PT, R11, 0x1f, PT ;  /* 0x0000001f0b00780c */ /* 0x000fca0003f24070 */
[----:B------:R-:W-:Y:S04]  /*0190*/  @!P0 LDS.64 R6, [R0+0x200] ;  /* 0x0002000000068984 */ /* 0x000fe80000000a00 */
[----:B------:R-:W0:Y:S02]  /*01a0*/  @!P0 LDS.64 R8, [R0] ;  /* 0x0000000000088984 */ /* 0x000e240000000a00 */
[----:B0-----:R-:W-:-:S07]  /*01b0*/  @!P0 DADD R6, R6, R8 ;  /* 0x0000000006068229 */ /* 0x001fce0000000008 */
[----:B------:R0:W-:Y:S01]  /*01c0*/  @!P0 STS.64 [R0], R6 ;  /* 0x0000000600008388 */ /* 0x0001e20000000a00 */
[----:B------:R-:W-:Y:S06]  /*01d0*/  BAR.SYNC.DEFER_BLOCKING 0x0 ;  /* 0x0000000000007b1d */ /* 0x000fec0000010000 */
[----:B------:R-:W-:Y:S05]  /*01e0*/  @P1 BRA `(.L_x_1) ;  /* 0x0000000000601947 */ /* 0x000fea0003800000 */
[----:B------:R-:W-:Y:S04]  /*01f0*/  LDS.64 R2, [R0+0x100] ;  /* 0x0001000000027984 */ /* 0x000fe80000000a00 */
[----:B------:R-:W1:Y:S02]  /*0200*/  LDS.64 R4, [R0] ;  /* 0x0000000000047984 */ /* 0x000e640000000a00 */
[----:B-1----:R-:W-:-:S07]  /*0210*/  DADD R2, R2, R4 ;  /* 0x0000000002027229 */ /* 0x002fce0000000004 */
[----:B------:R-:W-:Y:S04]  /*0220*/  STS.64 [R0], R2 ;  /* 0x0000000200007388 */ /* 0x000fe80000000a00 */
[----:B------:R-:W-:Y:S04]  /*0230*/  LDS.64 R4, [R0+0x80] ;  /* 0x0000800000047984 */ /* 0x000fe80000000a00 */
[----:B0-----:R-:W0:Y:S02]  /*0240*/  LDS.64 R6, [R0] ;  /* 0x0000000000067984 */ /* 0x001e240000000a00 */
[----:B0-----:R-:W-:-:S07]  /*0250*/  DADD R4, R4, R6 ;  /* 0x0000000004047229 */ /* 0x001fce0000000006 */
[----:B------:R-:W-:Y:S04]  /*0260*/  STS.64 [R0], R4 ;  /* 0x0000000400007388 */ /* 0x000fe80000000a00 */
[----:B------:R-:W-:Y:S04]  /*0270*/  LDS.64 R6, [R0+0x40] ;  /* 0x0000400000067984 */ /* 0x000fe80000000a00 */
[----:B------:R-:W0:Y:S02]  /*0280*/  LDS.64 R8, [R0] ;  /* 0x0000000000087984 */ /* 0x000e240000000a00 */
        /* <DEDUP_REMOVED lines=13> */
[----:B------:R1:W-:Y:S04]  /*0360*/  STS.64 [R0], R4 ;  /* 0x0000000400007388 */ /* 0x0003e80000000a00 */
.L_x_1:
[----:B------:R-:W-:Y:S05]  /*0370*/  BSYNC.RECONVERGENT B0 ;  /* 0x0000000000007941 */ /* 0x000fea0003800200 */
.L_x_0:
[----:B------:R-:W-:Y:S06]  /*0380*/  BAR.SYNC.DEFER_BLOCKING 0x0 ;  /* 0x0000000000007b1d */ /* 0x000fec0000010000 */
[----:B------:R-:W-:Y:S05]  /*0390*/  @P2 EXIT ;  /* 0x000000000000294d */ /* 0x000fea0003800000 */
[----:B------:R-:W2:Y:S01]  /*03a0*/  LDS.64 R2, [UR4] ;  /* 0x00000004ff027984 */ /* 0x000ea20008000a00 */
[----:B-1----:R-:W2:Y:S03]  /*03b0*/  LDC.64 R4, c[0x0][0x380] ;  /* 0x0000e000ff047b82 */ /* 0x002ea60000000a00 */
[----:B--2---:R-:W-:Y:S01]  /*03c0*/  STG.E.64 desc[UR6][R4.64], R2 ;  /* 0x0000000204007986 */ /* 0x004fe2000c101b06 */
[----:B------:R-:W-:Y:S05]  /*03d0*/  EXIT ;  /* 0x000000000000794d */ /* 0x000fea0003800000 */
.L_x_2:
[----:B------:R-:W-:-:S00]  /*03e0*/  BRA `(.L_x_2) ;  /* 0xfffffffc00fc7947 */ /* 0x000fc0000383ffff */
[----:B------:R-:W-:-:S00]  /*03f0*/  NOP ;  /* 0x0000000000007918 */ /* 0x000fc00000000000 */
        /* <DEDUP_REMOVED lines=8> */
.L_x_9:


//--------------------- .text._Z9dotStage2PdS_i   --------------------------
	.section	.text._Z9dotStage2PdS_i,"ax",@progbits
	.align	128
        .global         _Z9dotStage2PdS_i
        .type           _Z9dotStage2PdS_i,@function
        .size           _Z9dotStage2PdS_i,(.L_x_10 - _Z9dotStage2PdS_i)
        .other          _Z9dotStage2PdS_i,@"STO_CUDA_ENTRY STV_DEFAULT"
_Z9dotStage2PdS_i:
.text._Z9dotStage2PdS_i:
[----:B------:R-:W-:Y:S01]  /*0000*/  LDC R1, c[0x0][0x37c] ;  /* 0x0000df00ff017b82 */ /* 0x000fe20000000800 */
[----:B------:R-:W0:Y:S01]  /*0010*/  S2R R0, SR_CTAID.Y ;  /* 0x0000000000007919 */ /* 0x000e220000002600 */
[----:B------:R-:W1:Y:S06]  /*0020*/  LDCU UR4, c[0x0][0x360] ;  /* 0x00006c00ff0477ac */ /* 0x000e6c0008000800 */
[----:B------:R-:W0:Y:S01]  /*0030*/  S2UR UR5, SR_CTAID.X ;  /* 0x00000000000579c3 */ /* 0x000e220000002500 */
[----:B------:R-:W1:Y:S01]  /*0040*/  S2R R13, SR_TID.X ;  /* 0x00000000000d7919 */ /* 0x000e620000002100 */
[----:B------:R-:W2:Y:S06]  /*0050*/  LDCU UR6, c[0x0][0x390] ;  /* 0x00007200ff0677ac */ /* 0x000eac0008000800 */
[----:B------:R-:W0:Y:S02]  /*0060*/  LDC R3, c[0x0][0x370] ;  /* 0x0000dc00ff037b82 */ /* 0x000e240000000800 */
[----:B0-----:R-:W-:-:S04]  /*0070*/  IMAD R0, R0, R3, UR5 ;  /* 0x0000000500007e24 */ /* 0x001fc8000f8e0203 */
[----:B-1----:R-:W-:-:S05]  /*0080*/  IMAD R3, R0, UR4, R13 ;  /* 0x0000000400037c24 */ /* 0x002fca000f8e020d */
[----:B--2---:R-:W-:Y:S01]  /*0090*/  ISETP.GE.AND P0, PT, R3, UR6, PT ;  /* 0x0000000603007c0c */ /* 0x004fe2000bf06270 */
[----:B------:R-:W0:-:S12]  /*00a0*/  LDCU.64 UR6, c[0x0][0x358] ;  /* 0x00006b00ff0677ac */ /* 0x000e180008000a00 */
[----:B------:R-:W1:Y:S02]  /*00b0*/  @!P0 LDC.64 R4, c[0x0][0x380] ;  /* 0x0000e000ff048b82 */ /* 0x000e640000000a00 */
[----:B-1----:R-:W-:-:S06]  /*00c0*/  @!P0 IMAD.WIDE R4, R3, 0x8, R4 ;  /* 0x0000000803048825 */ /* 0x002fcc00078e0204 */
[----:B0-----:R-:W2:Y:S01]  /*00d0*/  @!P0 LDG.E.64 R4, desc[UR6][R4.64] ;  /* 0x0000000604048981 */ /* 0x001ea2000c1e1b00 */
        /* <DEDUP_REMOVED lines=47> */
.L_x_4:
[----:B------:R-:W-:Y:S05]  /*03d0*/  BSYNC.RECONVERGENT B0 ;  /* 0x0000000000007941 */ /* 0x000fea0003800200 */
.L_x_3:
[----:B------:R-:W-:Y:S06]  /*03e0*/  BAR.SYNC.DEFER_BLOCKING 0x0 ;  /* 0x0000000000007b1d */ /* 0x000fec0000010000 */
[----:B------:R-:W-:Y:S05]  /*03f0*/  @P2 EXIT ;  /* 0x000000000000294d */ /* 0x000fea0003800000 */
[----:B01----:R-:W0:Y:S01]  /*0400*/  LDS.64 R2, [UR4] ;  /* 0x00000004ff027984 */ /* 0x003e220008000a00 */
[----:B------:R-:W1:Y:S02]  /*0410*/  LDC.64 R4, c[0x0][0x388] ;  /* 0x0000e200ff047b82 */ /* 0x000e640000000a00 */
[----:B-1----:R-:W-:-:S05]  /*0420*/  IMAD.WIDE R4, R0, 0x8, R4 ;  /* 0x0000000800047825 */ /* 0x002fca00078e0204 */
[----:B0-----:R-:W-:Y:S01]  /*0430*/  STG.E.64 desc[UR6][R4.64], R2 ;  /* 0x0000000204007986 */ /* 0x001fe2000c101b06 */
[----:B------:R-:W-:Y:S05]  /*0440*/  EXIT ;  /* 0x000000000000794d */ /* 0x000fea0003800000 */
.L_x_5:
        /* <DEDUP_REMOVED lines=11> */
.L_x_10:


//--------------------- .text._Z9dotStage1PdS_S_i --------------------------
	.section	.text._Z9dotStage1PdS_S_i,"ax",@progbits
	.align	128
        .global         _Z9dotStage1PdS_S_i
        .type           _Z9dotStage1PdS_S_i,@function
        .size           _Z9dotStage1PdS_S_i,(.L_x_11 - _Z9dotStage1PdS_S_i)
        .other          _Z9dotStage1PdS_S_i,@"STO_CUDA_ENTRY STV_DEFAULT"
_Z9dotStage1PdS_S_i:
.text._Z9dotStage1PdS_S_i:
[----:B------:R-:W-:Y:S01]  /*0000*/  LDC R1, c[0x0][0x37c] ;  /* 0x0000df00ff017b82 */ /* 0x000fe20000000800 */
[----:B------:R-:W0:Y:S01]  /*0010*/  S2R R0, SR_CTAID.Y ;  /* 0x0000000000007919 */ /* 0x000e220000002600 */
[----:B------:R-:W1:Y:S06]  /*0020*/  LDCU UR4, c[0x0][0x360] ;  /* 0x00006c00ff0477ac */ /* 0x000e6c0008000800 */
[----:B------:R-:W0:Y:S01]  /*0030*/  S2UR UR5, SR_CTAID.X ;  /* 0x00000000000579c3 */ /* 0x000e220000002500 */
[----:B------:R-:W1:Y:S01]  /*0040*/  S2R R3, SR_TID.X ;  /* 0x0000000000037919 */ /* 0x000e620000002100 */
[----:B------:R-:W2:Y:S01]  /*0050*/  LDCU UR8, c[0x0][0x398] ;  /* 0x00007300ff0877ac */ /* 0x000ea20008000800 */
[----:B------:R-:W3:Y:S05]  /*0060*/  LDCU.64 UR6, c[0x0][0x358] ;  /* 0x00006b00ff0677ac */ /* 0x000eea0008000a00 */
[----:B------:R-:W0:Y:S08]  /*0070*/  LDC R9, c[0x0][0x370] ;  /* 0x0000dc00ff097b82 */ /* 0x000e300000000800 */
[----:B------:R-:W4:Y:S08]  /*0080*/  LDC.64 R4, c[0x0][0x380] ;  /* 0x0000e000ff047b82 */ /* 0x000f300000000a00 */
[----:B------:R-:W5:Y:S01]  /*0090*/  LDC.64 R6, c[0x0][0x388] ;  /* 0x0000e200ff067b82 */ /* 0x000f620000000a00 */
[----:B0-----:R-:W-:-:S04]  /*00a0*/  IMAD R0, R0, R9, UR5 ;  /* 0x0000000500007e24 */ /* 0x001fc8000f8e0209 */
[----:B-1----:R-:W-:-:S05]  /*00b0*/  IMAD R9, R0, UR4, R3 ;  /* 0x0000000400097c24 */ /* 0x002fca000f8e0203 */
[----:B--2---:R-:W-:-:S13]  /*00c0*/  ISETP.GE.AND P0, PT, R9, UR8, PT ;  /* 0x0000000809007c0c */ /* 0x004fda000bf06270 */
[----:B----4-:R-:W-:-:S04]  /*00d0*/  @!P0 IMAD.WIDE R4, R9, 0x8, R4 ;  /* 0x0000000809048825 */ /* 0x010fc800078e0204 */
[----:B-----5:R-:W-:Y:S02]  /*00e0*/  @!P0 IMAD.WIDE R6, R9, 0x8, R6 ;  /* 0x0000000809068825 */ /* 0x020fe400078e0206 */
[----:B---3--:R-:W2:Y:S04]  /*00f0*/  @!P0 LDG.E.64 R4, desc[UR6][R4.64] ;  /* 0x0000000604048981 */ /* 0x008ea8000c1e1b00 */
[----:B------:R-:W2:Y:S01]  /*0100*/  @!P0 LDG.E.64 R6, desc[UR6][R6.64] ;  /* 0x0000000606068981 */ /* 0x000ea2000c1e1b00 */
[----:B------:R-:W0:Y:S01]  /*0110*/  S2UR UR5, SR_CgaCtaId ;  /* 0x00000000000579c3 */ /* 0x000e220000008800 */
[----:B------:R-:W-:Y:S01]  /*0120*/  UMOV UR4, 0x400 ;  /* 0x0000040000047882 */ /* 0x000fe20000000000 */
[C---:B------:R-:W-:Y:S01]  /*0130*/  ISETP.GT.U32.AND P1, PT, R3.reuse, 0x7f, PT ;  /* 0x0000007f0300780c */ /* 0x040fe20003f24070 */
[----:B------:R-:W-:Y:S01]  /*0140*/  BSSY.RECONVERGENT B0, `(.L_x_6) ;  /* 0x000002d000007945 */ /* 0x000fe20003800200 */
[----:B------:R-:W-:Y:S01]  /*0150*/  ISETP.NE.AND P2, PT, R3, RZ, PT ;  /* 0x000000ff0300720c */ /* 0x000fe20003f45270 */
[----:B0-----:R-:W-:-:S06]  /*0160*/  ULEA UR4, UR5, UR4, 0x18 ;  /* 0x0000000405047291 */ /* 0x001fcc000f8ec0ff */
[----:B------:R-:W-:Y:S01]  /*0170*/  LEA R2, R3, UR4, 0x3 ;  /* 0x0000000403027c11 */ /* 0x000fe2000f8e18ff */
[----:B--2---:R-:W-:-:S07]  /*0180*/  @!P0 DMUL R8, R4, R6 ;  /* 0x0000000604088228 */ /* 0x004fce0000000000 */
[----:B------:R-:W-:Y:S04]  /*0190*/  @!P0 STS.64 [R2], R8 ;  /* 0x0000000802008388 */ /* 0x000fe80000000a00 */
        /* <DEDUP_REMOVED lines=39> */
.L_x_7:
[----:B------:R-:W-:Y:S05]  /*0410*/  BSYNC.RECONVERGENT B0 ;  /* 0x0000000000007941 */ /* 0x000fea0003800200 */
.L_x_6:
[----:B------:R-:W-:Y:S06]  /*0420*/  BAR.SYNC.DEFER_BLOCKING 0x0 ;  /* 0x0000000000007b1d */ /* 0x000fec0000010000 */
[----:B------:R-:W-:Y:S05]  /*0430*/  @P2 EXIT ;  /* 0x000000000000294d */ /* 0x000fea0003800000 */
[----:B01----:R-:W0:Y:S01]  /*0440*/  LDS.64 R2, [UR4] ;  /* 0x00000004ff027984 */ /* 0x003e220008000a00 */
[----:B------:R-:W1:Y:S02]  /*0450*/  LDC.64 R4, c[0x0][0x390] ;  /* 0x0000e400ff047b82 */ /* 0x000e640000000a00 */
[----:B-1----:R-:W-:-:S05]  /*0460*/  IMAD.WIDE R4, R0, 0x8, R4 ;  /* 0x0000000800047825 */ /* 0x002fca00078e0204 */
[----:B0-----:R-:W-:Y:S01]  /*0470*/  STG.E.64 desc[UR6][R4.64], R2 ;  /* 0x0000000204007986 */ /* 0x001fe2000c101b06 */
[----:B------:R-:W-:Y:S05]  /*0480*/  EXIT ;  /* 0x000000000000794d */ /* 0x000fea0003800000 */
.L_x_8:
        /* <DEDUP_REMOVED lines=15> */
.L_x_11:


//--------------------- .nv.shared._Z9dotStage3Pdi --------------------------
	.section	.nv.shared._Z9dotStage3Pdi,"aw",@nobits
	.sectionflags	@""
	.align	8
.nv.shared._Z9dotStage3Pdi:
	.zero		3072


//--------------------- .nv.shared.reserved.0     --------------------------
	.section	.nv.shared.reserved.0,"aw",@nobits
	.weak		__nv_reservedSMEM_offset_0_alias
	.size		__nv_reservedSMEM_offset_0_alias, 0, 64
	.other		__nv_reservedSMEM_offset_0_alias,@"STO_CUDA_RESERVED_SHARED STV_DEFAULT"
__nv_reservedSMEM_offset_0_alias:
	.zero		0
	.zero		64


//--------------------- .nv.shared._Z9dotStage2PdS_i --------------------------
	.section	.nv.shared._Z9dotStage2PdS_i,"aw",@nobits
	.sectionflags	@""
	.align	8
.nv.shared._Z9dotStage2PdS_i:
	.zero		3072


//--------------------- .nv.shared._Z9dotStage1PdS_S_i --------------------------
	.section	.nv.shared._Z9dotStage1PdS_S_i,"aw",@nobits
	.sectionflags	@""
	.align	8
.nv.shared._Z9dotStage1PdS_S_i:
	.zero		3072


//--------------------- .nv.constant0._Z9dotStage3Pdi --------------------------
	.section	.nv.constant0._Z9dotStage3Pdi,"a",@progbits
	.sectionflags	@""
	.align	4
.nv.constant0._Z9dotStage3Pdi:
	.zero		908


//--------------------- .nv.constant0._Z9dotStage2PdS_i --------------------------
	.section	.nv.constant0._Z9dotStage2PdS_i,"a",@progbits
	.sectionflags	@""
	.align	4
.nv.constant0._Z9dotStage2PdS_i:
	.zero		916


//--------------------- .nv.constant0._Z9dotStage1PdS_S_i --------------------------
	.section	.nv.constant0._Z9dotStage1PdS_S_i,"a",@progbits
	.sectionflags	@""
	.align	4
.nv.constant0._Z9dotStage1PdS_S_i:
	.zero		924


//--------------------- SYMBOLS --------------------------

	.type		.nv.reservedSmem.offset0,@object
	.size		.nv.reservedSmem.offset0,0x4
	.type		.nv.reservedSmem.cap,@object
	.size		.nv.reservedSmem.cap,0x4
